//
// Generated by NVIDIA NVVM Compiler
//
// Compiler Build ID: CL-36424714
// Cuda compilation tools, release 13.0, V13.0.88
// Based on NVVM 20.0.0
//

.version 9.0
.target sm_100
.address_size 64

	// .globl	_Z17pic_double_kernelPhS_iii

.visible .entry _Z17pic_double_kernelPhS_iii(
	.param .u64 .ptr .align 1 _Z17pic_double_kernelPhS_iii_param_0,
	.param .u64 .ptr .align 1 _Z17pic_double_kernelPhS_iii_param_1,
	.param .u32 _Z17pic_double_kernelPhS_iii_param_2,
	.param .u32 _Z17pic_double_kernelPhS_iii_param_3,
	.param .u32 _Z17pic_double_kernelPhS_iii_param_4
)
{
	.reg .pred 	%p<4>;
	.reg .b16 	%rs<3>;
	.reg .b32 	%r<16>;
	.reg .b64 	%rd<8>;

	ld.param.u64 	%rd1, [_Z17pic_double_kernelPhS_iii_param_0];
	ld.param.u64 	%rd2, [_Z17pic_double_kernelPhS_iii_param_1];
	ld.param.u32 	%r3, [_Z17pic_double_kernelPhS_iii_param_3];
	ld.param.u32 	%r5, [_Z17pic_double_kernelPhS_iii_param_4];
	mov.u32 	%r6, %tid.y;
	mov.u32 	%r7, %ntid.y;
	mov.u32 	%r8, %ctaid.y;
	mad.lo.s32 	%r1, %r7, %r8, %r6;
	mov.u32 	%r9, %tid.z;
	mov.u32 	%r10, %ntid.z;
	mov.u32 	%r11, %ctaid.z;
	mad.lo.s32 	%r12, %r10, %r11, %r9;
	setp.ge.s32 	%p1, %r1, %r3;
	setp.ge.s32 	%p2, %r12, %r5;
	or.pred  	%p3, %p1, %p2;
	@%p3 bra 	$L__BB0_2;
	cvta.to.global.u64 	%rd3, %rd2;
	cvta.to.global.u64 	%rd4, %rd1;
	mov.u32 	%r13, %tid.x;
	mad.lo.s32 	%r14, %r3, %r13, %r1;
	mad.lo.s32 	%r15, %r14, %r5, %r12;
	cvt.u64.u32 	%rd5, %r15;
	add.s64 	%rd6, %rd3, %rd5;
	ld.global.u8 	%rs1, [%rd6];
	shl.b16 	%rs2, %rs1, 1;
	add.s64 	%rd7, %rd4, %rd5;
	st.global.u8 	[%rd7], %rs2;
$L__BB0_2:
	ret;

}


// ===== COMPILED SASS (sm_100) =====

	.target	sm_100

	.elftype	@"ET_EXEC"


//--------------------- .note.nv.tkinfo           --------------------------
	.section	.note.nv.tkinfo,"",@"SHT_NOTE"
	.sectionflags	@"SHF_NOTE_NV_TKINFO"
	.tkinfo
        /*0018*/ 	.word	0x00000002
        /*0030*/ 	.string	""
        /*0030*/ 	.string	"ptxas"
        /*0030*/ 	.string	"Cuda compilation tools, release 13.0, V13.0.88"
        /*0030*/ 	.string	"Build cuda_13.0.r13.0/compiler.36424714_0"
        /*0030*/ 	.string	"-arch sm_100 -m 64 "



//--------------------- .note.nv.cuinfo           --------------------------
	.section	.note.nv.cuinfo,"",@"SHT_NOTE"
	.sectionflags	@"SHF_NOTE_NV_CUINFO"
        /*0018*/ 	.short	0x0002
        /*001a*/ 	.short	0x0064
        /*001c*/ 	.short	0x0082
	.zero		2


//--------------------- .nv.info                  --------------------------
	.section	.nv.info,"",@"SHT_CUDA_INFO"
	.align	4


	//----- nvinfo : EIATTR_REGCOUNT
	.align		4
        /*0000*/ 	.byte	0x04, 0x2f
        /*0002*/ 	.short	(.L_1 - .L_0)
	.align		4
.L_0:
        /*0004*/ 	.word	index@(_Z17pic_double_kernelPhS_iii)
        /*0008*/ 	.word	0x0000000a


	//----- nvinfo : EIATTR_FRAME_SIZE
	.align		4
.L_1:
        /*000c*/ 	.byte	0x04, 0x11
        /*000e*/ 	.short	(.L_3 - .L_2)
	.align		4
.L_2:
        /*0010*/ 	.word	index@(_Z17pic_double_kernelPhS_iii)
        /*0014*/ 	.word	0x00000000


	//----- nvinfo : EIATTR_MIN_STACK_SIZE
	.align		4
.L_3:
        /*0018*/ 	.byte	0x04, 0x12
        /*001a*/ 	.short	(.L_5 - .L_4)
	.align		4
.L_4:
        /*001c*/ 	.word	index@(_Z17pic_double_kernelPhS_iii)
        /*0020*/ 	.word	0x00000000
.L_5:


//--------------------- .nv.compat                --------------------------
	.section	.nv.compat,"",@"SHT_CUDA_COMPAT_INFO"
	.align	4
        /*0000*/ 	.byte	0x02, 0x09, 0x00, 0x00, 0x02, 0x02, 0x01, 0x00, 0x02, 0x05, 0x05, 0x00, 0x03, 0x07, 0x01, 0x01
        /*0010*/ 	.byte	0x02, 0x03, 0x00, 0x00, 0x02, 0x06, 0x01, 0x00, 0x04, 0x0b, 0x08, 0x00, 0x09, 0x00, 0x00, 0x00
        /*0020*/ 	.byte	0x00, 0x00, 0x00, 0x00


//--------------------- .nv.info._Z17pic_double_kernelPhS_iii --------------------------
	.section	.nv.info._Z17pic_double_kernelPhS_iii,"",@"SHT_CUDA_INFO"
	.sectionflags	@""
	.align	4


	//----- nvinfo : EIATTR_CUDA_API_VERSION
	.align		4
        /*0000*/ 	.byte	0x04, 0x37
        /*0002*/ 	.short	(.L_7 - .L_6)
.L_6:
        /*0004*/ 	.word	0x00000082


	//----- nvinfo : EIATTR_KPARAM_INFO
	.align		4
.L_7:
        /*0008*/ 	.byte	0x04, 0x17
        /*000a*/ 	.short	(.L_9 - .L_8)
.L_8:
        /*000c*/ 	.word	0x00000000
        /*0010*/ 	.short	0x0004
        /*0012*/ 	.short	0x0018
        /*0014*/ 	.byte	0x00, 0xf0, 0x11, 0x00


	//----- nvinfo : EIATTR_KPARAM_INFO
	.align		4
.L_9:
        /*0018*/ 	.byte	0x04, 0x17
        /*001a*/ 	.short	(.L_11 - .L_10)
.L_10:
        /*001c*/ 	.word	0x00000000
        /*0020*/ 	.short	0x0003
        /*0022*/ 	.short	0x0014
        /*0024*/ 	.byte	0x00, 0xf0, 0x11, 0x00


	//----- nvinfo : EIATTR_KPARAM_INFO
	.align		4
.L_11:
        /*0028*/ 	.byte	0x04, 0x17
        /*002a*/ 	.short	(.L_13 - .L_12)
.L_12:
        /*002c*/ 	.word	0x00000000
        /*0030*/ 	.short	0x0002
        /*0032*/ 	.short	0x0010
        /*0034*/ 	.byte	0x00, 0xf0, 0x11, 0x00


	//----- nvinfo : EIATTR_KPARAM_INFO
	.align		4
.L_13:
        /*0038*/ 	.byte	0x04, 0x17
        /*003a*/ 	.short	(.L_15 - .L_14)
.L_14:
        /*003c*/ 	.word	0x00000000
        /*0040*/ 	.short	0x0001
        /*0042*/ 	.short	0x0008
        /*0044*/ 	.byte	0x00, 0xf5, 0x21, 0x00


	//----- nvinfo : EIATTR_KPARAM_INFO
	.align		4
.L_15:
        /*0048*/ 	.byte	0x04, 0x17
        /*004a*/ 	.short	(.L_17 - .L_16)
.L_16:
        /*004c*/ 	.word	0x00000000
        /*0050*/ 	.short	0x0000
        /*0052*/ 	.short	0x0000
        /*0054*/ 	.byte	0x00, 0xf5, 0x21, 0x00


	//----- nvinfo : EIATTR_SPARSE_MMA_MASK
	.align		4
.L_17:
        /*0058*/ 	.byte	0x03, 0x50
        /*005a*/ 	.short	0x0000


	//----- nvinfo : EIATTR_MAXREG_COUNT
	.align		4
        /*005c*/ 	.byte	0x03, 0x1b
        /*005e*/ 	.short	0x00ff


	//----- nvinfo : EIATTR_MERCURY_ISA_VERSION
	.align		4
        /*0060*/ 	.byte	0x03, 0x5f
        /*0062*/ 	.short	0x0101


	//----- nvinfo : EIATTR_VRC_CTA_INIT_COUNT
	.align		4
        /*0064*/ 	.byte	0x02, 0x4a
	.zero		1
	.zero		1


	//----- nvinfo : EIATTR_EXIT_INSTR_OFFSETS
	.align		4
        /*0068*/ 	.byte	0x04, 0x1c
        /*006a*/ 	.short	(.L_19 - .L_18)


	//   ....[0]....
.L_18:
        /*006c*/ 	.word	0x000000d0


	//   ....[1]....
        /*0070*/ 	.word	0x000001a0


	//----- nvinfo : EIATTR_CBANK_PARAM_SIZE
	.align		4
.L_19:
        /*0074*/ 	.byte	0x03, 0x19
        /*0076*/ 	.short	0x001c


	//----- nvinfo : EIATTR_PARAM_CBANK
	.align		4
        /*0078*/ 	.byte	0x04, 0x0a
        /*007a*/ 	.short	(.L_21 - .L_20)
	.align		4
.L_20:
        /*007c*/ 	.word	index@(.nv.constant0._Z17pic_double_kernelPhS_iii)
        /*0080*/ 	.short	0x0380
        /*0082*/ 	.short	0x001c


	//----- nvinfo : EIATTR_SW_WAR
	.align		4
.L_21:
        /*0084*/ 	.byte	0x04, 0x36
        /*0086*/ 	.short	(.L_23 - .L_22)
.L_22:
        /*0088*/ 	.word	0x00000008
.L_23:


//--------------------- .nv.callgraph             --------------------------
	.section	.nv.callgraph,"",@"SHT_CUDA_CALLGRAPH"
	.align	4
	.sectionentsize	8
	.align		4
        /*0000*/ 	.word	0x00000000
	.align		4
        /*0004*/ 	.word	0xffffffff
	.align		4
        /*0008*/ 	.word	0x00000000
	.align		4
        /*000c*/ 	.word	0xfffffffe
	.align		4
        /*0010*/ 	.word	0x00000000
	.align		4
        /*0014*/ 	.word	0xfffffffd
	.align		4
        /*0018*/ 	.word	0x00000000
	.align		4
        /*001c*/ 	.word	0xfffffffc


//--------------------- .text._Z17pic_double_kernelPhS_iii --------------------------
	.section	.text._Z17pic_double_kernelPhS_iii,"ax",@progbits
	.align	128
        .global         _Z17pic_double_kernelPhS_iii
        .type           _Z17pic_double_kernelPhS_iii,@function
        .size           _Z17pic_double_kernelPhS_iii,(.L_x_1 - _Z17pic_double_kernelPhS_iii)
        .other          _Z17pic_double_kernelPhS_iii,@"STO_CUDA_ENTRY STV_DEFAULT"
_Z17pic_double_kernelPhS_iii:
.text._Z17pic_double_kernelPhS_iii:
[----:B------:R-:W-:Y:S01]  /*0000*/  LDC R1, c[0x0][0x37c] ;  /* 0x0000df00ff017b82 */ /* 0x000fe20000000800 */
[----:B------:R-:W0:Y:S01]  /*0010*/  S2R R2, SR_TID.Z ;  /* 0x0000000000027919 */ /* 0x000e220000002300 */
[----:B------:R-:W1:Y:S01]  /*0020*/  LDCU UR4, c[0x0][0x364] ;  /* 0x00006c80ff0477ac */ /* 0x000e620008000800 */
[----:B------:R-:W0:Y:S01]  /*0030*/  S2R R5, SR_CTAID.Z ;  /* 0x0000000000057919 */ /* 0x000e220000002700 */
[----:B------:R-:W0:Y:S01]  /*0040*/  LDCU UR5, c[0x0][0x368] ;  /* 0x00006d00ff0577ac */ /* 0x000e220008000800 */
[----:B------:R-:W1:Y:S01]  /*0050*/  S2R R0, SR_TID.Y ;  /* 0x0000000000007919 */ /* 0x000e620000002200 */
[----:B------:R-:W2:Y:S01]  /*0060*/  LDCU UR6, c[0x0][0x398] ;  /* 0x00007300ff0677ac */ /* 0x000ea20008000800 */
[----:B------:R-:W1:Y:S01]  /*0070*/  S2R R3, SR_CTAID.Y ;  /* 0x0000000000037919 */ /* 0x000e620000002600 */
[----:B------:R-:W3:Y:S01]  /*0080*/  LDCU UR7, c[0x0][0x394] ;  /* 0x00007280ff0777ac */ /* 0x000ee20008000800 */
[----:B0-----:R-:W-:-:S05]  /*0090*/  IMAD R2, R5, UR5, R2 ;  /* 0x0000000505027c24 */ /* 0x001fca000f8e0202 */
[----:B--2---:R-:W-:Y:S01]  /*00a0*/  ISETP.GE.AND P0, PT, R2, UR6, PT ;  /* 0x0000000602007c0c */ /* 0x004fe2000bf06270 */
[----:B-1----:R-:W-:-:S05]  /*00b0*/  IMAD R0, R3, UR4, R0 ;  /* 0x0000000403007c24 */ /* 0x002fca000f8e0200 */
[----:B---3--:R-:W-:-:S13]  /*00c0*/  ISETP.GE.OR P0, PT, R0, UR7, P0 ;  /* 0x0000000700007c0c */ /* 0x008fda0008706670 */
[----:B------:R-:W-:Y:S05]  /*00d0*/  @P0 EXIT ;  /* 0x000000000000094d */ /* 0x000fea0003800000 */
[----:B------:R-:W0:Y:S01]  /*00e0*/  S2R R3, SR_TID.X ;  /* 0x0000000000037919 */ /* 0x000e220000002100 */
[----:B------:R-:W1:Y:S01]  /*00f0*/  LDCU.128 UR8, c[0x0][0x380] ;  /* 0x00007000ff0877ac */ /* 0x000e620008000c00 */
[----:B------:R-:W2:Y:S01]  /*0100*/  LDCU.64 UR4, c[0x0][0x358] ;  /* 0x00006b00ff0477ac */ /* 0x000ea20008000a00 */
[----:B0-----:R-:W-:-:S04]  /*0110*/  IMAD R3, R3, UR7, R0 ;  /* 0x0000000703037c24 */ /* 0x001fc8000f8e0200 */
[----:B------:R-:W-:-:S05]  /*0120*/  IMAD R4, R3, UR6, R2 ;  /* 0x0000000603047c24 */ /* 0x000fca000f8e0202 */
[----:B-1----:R-:W-:-:S04]  /*0130*/  IADD3 R2, P0, PT, R4, UR10, RZ ;  /* 0x0000000a04027c10 */ /* 0x002fc8000ff1e0ff */
[----:B------:R-:W-:-:S05]  /*0140*/  IADD3.X R3, PT, PT, RZ, UR11, RZ, P0, !PT ;  /* 0x0000000bff037c10 */ /* 0x000fca00087fe4ff */
[----:B--2---:R-:W2:Y:S01]  /*0150*/  LDG.E.U8 R2, desc[UR4][R2.64] ;  /* 0x0000000402027981 */ /* 0x004ea2000c1e1100 */
[----:B------:R-:W-:-:S04]  /*0160*/  IADD3 R4, P0, PT, R4, UR8, RZ ;  /* 0x0000000804047c10 */ /* 0x000fc8000ff1e0ff */
[----:B------:R-:W-:Y:S02]  /*0170*/  IADD3.X R5, PT, PT, RZ, UR9, RZ, P0, !PT ;  /* 0x00000009ff057c10 */ /* 0x000fe400087fe4ff */
[----:B--2---:R-:W-:-:S05]  /*0180*/  SHF.L.U32 R7, R2, 0x1, RZ ;  /* 0x0000000102077819 */ /* 0x004fca00000006ff */
[----:B------:R-:W-:Y:S01]  /*0190*/  STG.E.U8 desc[UR4][R4.64], R7 ;  /* 0x0000000704007986 */ /* 0x000fe2000c101104 */
[----:B------:R-:W-:Y:S05]  /*01a0*/  EXIT ;  /* 0x000000000000794d */ /* 0x000fea0003800000 */
.L_x_0:
[----:B------:R-:W-:-:S00]  /*01b0*/  BRA `(.L_x_0) ;  /* 0xfffffffc00fc7947 */ /* 0x000fc0000383ffff */
[----:B------:R-:W-:-:S00]  /*01c0*/  NOP ;  /* 0x0000000000007918 */ /* 0x000fc00000000000 */
        /* <DEDUP_REMOVED lines=11> */
.L_x_1:


//--------------------- .nv.shared.reserved.0     --------------------------
	.section	.nv.shared.reserved.0,"aw",@nobits
	.weak		__nv_reservedSMEM_offset_0_alias
	.size		__nv_reservedSMEM_offset_0_alias, 0, 64
	.other		__nv_reservedSMEM_offset_0_alias,@"STO_CUDA_RESERVED_SHARED STV_DEFAULT"
__nv_reservedSMEM_offset_0_alias:
	.zero		0
	.zero		64


//--------------------- .nv.constant0._Z17pic_double_kernelPhS_iii --------------------------
	.section	.nv.constant0._Z17pic_double_kernelPhS_iii,"a",@progbits
	.sectionflags	@""
	.align	4
.nv.constant0._Z17pic_double_kernelPhS_iii:
	.zero		924


//--------------------- SYMBOLS --------------------------

	.type		.nv.reservedSmem.offset0,@object
	.size		.nv.reservedSmem.offset0,0x4
